	.headerflags	@"EF_CUDA_TEXMODE_UNIFIED EF_CUDA_64BIT_ADDRESS EF_CUDA_ACCELERATORS EF_CUDA_SM90 EF_CUDA_VIRTUAL_SM(EF_CUDA_SM90)"
	.elftype	@"ET_EXEC"


//--------------------- .nv.info                  --------------------------
	.section	.nv.info,"",@"SHT_CUDA_INFO"
	.align	4


	//----- nvinfo : EIATTR_REGCOUNT
	.align		4
        /*0000*/ 	.byte	0x04, 0x2f
        /*0002*/ 	.short	(.L_1 - .L_0)
	.align		4
.L_0:
        /*0004*/ 	.word	index@(triton_poi_fused_add_clamp_10)
        /*0008*/ 	.word	0x00000008


	//----- nvinfo : EIATTR_MIN_STACK_SIZE
	.align		4
.L_1:
        /*000c*/ 	.byte	0x04, 0x12
        /*000e*/ 	.short	(.L_3 - .L_2)
	.align		4
.L_2:
        /*0010*/ 	.word	index@(triton_poi_fused_add_clamp_10)
        /*0014*/ 	.word	0x00000000


	//----- nvinfo : EIATTR_FRAME_SIZE
	.align		4
.L_3:
        /*0018*/ 	.byte	0x04, 0x11
        /*001a*/ 	.short	(.L_5 - .L_4)
	.align		4
.L_4:
        /*001c*/ 	.word	index@(triton_poi_fused_add_clamp_10)
        /*0020*/ 	.word	0x00000000


	//----- nvinfo : EIATTR_MIN_STACK_SIZE
	.align		4
.L_5:
        /*0024*/ 	.byte	0x04, 0x12
        /*0026*/ 	.short	(.L_7 - .L_6)
	.align		4
.L_6:
        /*0028*/ 	.word	index@(triton_poi_fused_add_clamp_10)
        /*002c*/ 	.word	0x00000000
.L_7:


//--------------------- .nv.info.triton_poi_fused_add_clamp_10 --------------------------
	.section	.nv.info.triton_poi_fused_add_clamp_10,"",@"SHT_CUDA_INFO"
	.sectionflags	@""
	.align	4


	//----- nvinfo : EIATTR_CUDA_API_VERSION
	.align		4
        /*0000*/ 	.byte	0x04, 0x37
        /*0002*/ 	.short	(.L_9 - .L_8)
.L_8:
        /*0004*/ 	.word	0x0000007c


	//----- nvinfo : EIATTR_KPARAM_INFO
	.align		4
.L_9:
        /*0008*/ 	.byte	0x04, 0x17
        /*000a*/ 	.short	(.L_11 - .L_10)
.L_10:
        /*000c*/ 	.word	0x00000000
        /*0010*/ 	.short	0x0001
        /*0012*/ 	.short	0x0008
        /*0014*/ 	.byte	0x00, 0xf0, 0x11, 0x00


	//----- nvinfo : EIATTR_KPARAM_INFO
	.align		4
.L_11:
        /*0018*/ 	.byte	0x04, 0x17
        /*001a*/ 	.short	(.L_13 - .L_12)
.L_12:
        /*001c*/ 	.word	0x00000000
        /*0020*/ 	.short	0x0000
        /*0022*/ 	.short	0x0000
        /*0024*/ 	.byte	0x00, 0xf4, 0x21, 0x00


	//----- nvinfo : EIATTR_SPARSE_MMA_MASK
	.align		4
.L_13:
        /*0028*/ 	.byte	0x03, 0x50
        /*002a*/ 	.short	0x0000


	//----- nvinfo : EIATTR_MAXREG_COUNT
	.align		4
        /*002c*/ 	.byte	0x03, 0x1b
        /*002e*/ 	.short	0x00ff


	//----- nvinfo : EIATTR_EXIT_INSTR_OFFSETS
	.align		4
        /*0030*/ 	.byte	0x04, 0x1c
        /*0032*/ 	.short	(.L_15 - .L_14)


	//   ....[0]....
.L_14:
        /*0034*/ 	.word	0x00000100


	//   ....[1]....
        /*0038*/ 	.word	0x00000130


	//----- nvinfo : EIATTR_REQNTID
	.align		4
.L_15:
        /*003c*/ 	.byte	0x04, 0x10
        /*003e*/ 	.short	(.L_17 - .L_16)
.L_16:
        /*0040*/ 	.word	0x00000020
        /*0044*/ 	.word	0x00000001
        /*0048*/ 	.word	0x00000001


	//----- nvinfo : EIATTR_CBANK_PARAM_SIZE
	.align		4
.L_17:
        /*004c*/ 	.byte	0x03, 0x19
        /*004e*/ 	.short	0x000c


	//----- nvinfo : EIATTR_PARAM_CBANK
	.align		4
        /*0050*/ 	.byte	0x04, 0x0a
        /*0052*/ 	.short	(.L_19 - .L_18)
	.align		4
.L_18:
        /*0054*/ 	.word	index@(.nv.constant0.triton_poi_fused_add_clamp_10)
        /*0058*/ 	.short	0x0210
        /*005a*/ 	.short	0x000c


	//----- nvinfo : EIATTR_SW_WAR
	.align		4
.L_19:
        /*005c*/ 	.byte	0x04, 0x36
        /*005e*/ 	.short	(.L_21 - .L_20)
.L_20:
        /*0060*/ 	.word	0x00000008
.L_21:


//--------------------- .nv.callgraph             --------------------------
	.section	.nv.callgraph,"",@"SHT_CUDA_CALLGRAPH"
	.align	4
	.sectionentsize	8
	.align		4
        /*0000*/ 	.word	0x00000000
	.align		4
        /*0004*/ 	.word	0xffffffff
	.align		4
        /*0008*/ 	.word	0x00000000
	.align		4
        /*000c*/ 	.word	0xfffffffe
	.align		4
        /*0010*/ 	.word	0x00000000
	.align		4
        /*0014*/ 	.word	0xfffffffd
	.align		4
        /*0018*/ 	.word	0x00000000
	.align		4
        /*001c*/ 	.word	0xfffffffc


//--------------------- .text.triton_poi_fused_add_clamp_10 --------------------------
	.section	.text.triton_poi_fused_add_clamp_10,"ax",@progbits
	.align	128
        .global         triton_poi_fused_add_clamp_10
        .type           triton_poi_fused_add_clamp_10,@function
        .size           triton_poi_fused_add_clamp_10,(.L_x_1 - triton_poi_fused_add_clamp_10)
        .other          triton_poi_fused_add_clamp_10,@"STO_CUDA_ENTRY STV_DEFAULT"
triton_poi_fused_add_clamp_10:
.text.triton_poi_fused_add_clamp_10:
[----:B------:R-:W0:Y:S02]  /*0000*/  LDC R1, c[0x0][0x28] ;  /* 0x00000a00ff017b82 */ /* 0x000e240000000800 */
[----:B------:R-:W1:Y:S01]  /*0010*/  S2R R2, SR_TID.X ;  /* 0x0000000000027919 */ /* 0x000e620000002100 */
[----:B------:R-:W2:Y:S01]  /*0020*/  LDC.64 R4, c[0x0][0x210] ;  /* 0x00008400ff047b82 */ /* 0x000ea20000000a00 */
[----:B------:R-:W3:Y:S01]  /*0030*/  S2R R3, SR_CTAID.X ;  /* 0x0000000000037919 */ /* 0x000ee20000002500 */
[C---:B-1----:R-:W-:Y:S02]  /*0040*/  LOP3.LUT R0, R2.reuse, 0x7, RZ, 0xc0, !PT ;  /* 0x0000000702007812 */ /* 0x042fe400078ec0ff */
[----:B------:R-:W-:-:S03]  /*0050*/  LOP3.LUT P0, RZ, R2, 0x18, RZ, 0xc0, !PT ;  /* 0x0000001802ff7812 */ /* 0x000fc6000780c0ff */
[----:B---3--:R-:W-:-:S04]  /*0060*/  IMAD R3, R3, 0x8, R0 ;  /* 0x0000000803037824 */ /* 0x008fc800078e0200 */
[C---:B--2---:R-:W-:Y:S01]  /*0070*/  IMAD.WIDE R4, R3.reuse, 0x8, R4 ;  /* 0x0000000803047825 */ /* 0x044fe200078e0204 */
[----:B------:R-:W-:Y:S02]  /*0080*/  I2FP.F32.S32 R0, R3 ;  /* 0x0000000300007245 */ /* 0x000fe40000201400 */
[----:B------:R-:W-:-:S03]  /*0090*/  ISETP.LT.AND P0, PT, R3, 0x8, !P0 ;  /* 0x000000080300780c */ /* 0x000fc60004701270 */
[----:B------:R-:W-:-:S05]  /*00a0*/  FMUL R0, R0, 0.42857143282890319824 ;  /* 0x3edb6db700007820 */ /* 0x000fca0000400000 */
[----:B------:R-:W-:-:S06]  /*00b0*/  FMNMX R0, RZ, R0, !PT ;  /* 0x00000000ff007209 */ /* 0x000fcc0007800000 */
[----:B------:R-:W1:Y:S02]  /*00c0*/  F2I.TRUNC.NTZ R0, R0 ;  /* 0x0000000000007305 */ /* 0x000e64000020f100 */
[----:B-1----:R-:W-:-:S05]  /*00d0*/  VIMNMX R2, R0, 0x2, PT ;  /* 0x0000000200027848 */ /* 0x002fca0003fe0100 */
[----:B------:R-:W-:-:S05]  /*00e0*/  VIADD R2, R2, 0x1 ;  /* 0x0000000102027836 */ /* 0x000fca0000000000 */
[----:B------:R-:W-:Y:S01]  /*00f0*/  SHF.R.S32.HI R3, RZ, 0x1f, R2 ;  /* 0x0000001fff037819 */ /* 0x000fe20000011402 */
[----:B------:R-:W-:Y:S06]  /*0100*/  @!P0 EXIT ;  /* 0x000000000000894d */ /* 0x000fec0003800000 */
[----:B------:R-:W-:Y:S02]  /*0110*/  ULDC.64 UR4, c[0x0][0x208] ;  /* 0x0000820000047ab9 */ /* 0x000fe40000000a00 */
[----:B------:R-:W-:Y:S01]  /*0120*/  STG.E.64 desc[UR4][R4.64], R2 ;  /* 0x0000000204007986 */ /* 0x000fe2000c101b04 */
[----:B------:R-:W-:Y:S05]  /*0130*/  EXIT ;  /* 0x000000000000794d */ /* 0x000fea0003800000 */
.L_x_0:
[----:B------:R-:W-:-:S00]  /*0140*/  BRA `(.L_x_0) ;  /* 0xfffffffc00fc7947 */ /* 0x000fc0000383ffff */
[----:B------:R-:W-:-:S00]  /*0150*/  NOP ;  /* 0x0000000000007918 */ /* 0x000fc00000000000 */
        /* <DEDUP_REMOVED lines=10> */
.L_x_1:


//--------------------- .nv.constant0.triton_poi_fused_add_clamp_10 --------------------------
	.section	.nv.constant0.triton_poi_fused_add_clamp_10,"a",@progbits
	.sectionflags	@""
	.align	4
.nv.constant0.triton_poi_fused_add_clamp_10:
	.zero		540
